//
// Generated by NVIDIA NVVM Compiler
//
// Compiler Build ID: CL-36424714
// Cuda compilation tools, release 13.0, V13.0.88
// Based on NVVM 20.0.0
//

.version 9.0
.target sm_100
.address_size 64

	// .globl	_Z8multiplyPdS_iS_

.visible .entry _Z8multiplyPdS_iS_(
	.param .u64 .ptr .align 1 _Z8multiplyPdS_iS__param_0,
	.param .u64 .ptr .align 1 _Z8multiplyPdS_iS__param_1,
	.param .u32 _Z8multiplyPdS_iS__param_2,
	.param .u64 .ptr .align 1 _Z8multiplyPdS_iS__param_3
)
{
	.reg .pred 	%p<8>;
	.reg .b32 	%r<42>;
	.reg .b64 	%rd<17>;
	.reg .b64 	%fd<30>;

	ld.param.u64 	%rd4, [_Z8multiplyPdS_iS__param_0];
	ld.param.u64 	%rd5, [_Z8multiplyPdS_iS__param_1];
	ld.param.u32 	%r20, [_Z8multiplyPdS_iS__param_2];
	ld.param.u64 	%rd3, [_Z8multiplyPdS_iS__param_3];
	cvta.to.global.u64 	%rd1, %rd5;
	cvta.to.global.u64 	%rd2, %rd4;
	mov.u32 	%r21, %ctaid.x;
	mul.lo.s32 	%r39, %r20, %r21;
	mov.u32 	%r22, %tid.x;
	mul.lo.s32 	%r38, %r20, %r22;
	mov.u32 	%r23, %ntid.x;
	mad.lo.s32 	%r3, %r21, %r23, %r22;
	add.s32 	%r4, %r39, %r20;
	add.s32 	%r5, %r38, %r20;
	setp.lt.s32 	%p1, %r20, 1;
	mov.f64 	%fd29, 0d0000000000000000;
	@%p1 bra 	$L__BB0_6;
	add.s32 	%r24, %r38, 1;
	max.s32 	%r25, %r5, %r24;
	not.b32 	%r26, %r38;
	add.s32 	%r27, %r25, %r26;
	add.s32 	%r28, %r39, 1;
	max.s32 	%r29, %r4, %r28;
	not.b32 	%r30, %r39;
	add.s32 	%r31, %r29, %r30;
	min.u32 	%r6, %r27, %r31;
	and.b32  	%r32, %r6, 3;
	setp.eq.s32 	%p2, %r32, 3;
	mov.f64 	%fd29, 0d0000000000000000;
	@%p2 bra 	$L__BB0_4;
	add.s32 	%r33, %r6, 1;
	and.b32  	%r34, %r33, 3;
	neg.s32 	%r35, %r34;
	mov.f64 	%fd29, 0d0000000000000000;
$L__BB0_3:
	.pragma "nounroll";
	mul.wide.s32 	%rd6, %r38, 8;
	add.s64 	%rd7, %rd1, %rd6;
	mul.wide.s32 	%rd8, %r39, 8;
	add.s64 	%rd9, %rd2, %rd8;
	ld.global.f64 	%fd12, [%rd9];
	ld.global.f64 	%fd13, [%rd7];
	fma.rn.f64 	%fd29, %fd12, %fd13, %fd29;
	add.s32 	%r39, %r39, 1;
	add.s32 	%r38, %r38, 1;
	add.s32 	%r35, %r35, 1;
	setp.ne.s32 	%p3, %r35, 0;
	@%p3 bra 	$L__BB0_3;
$L__BB0_4:
	setp.lt.u32 	%p4, %r6, 3;
	@%p4 bra 	$L__BB0_6;
$L__BB0_5:
	mul.wide.s32 	%rd10, %r39, 8;
	add.s64 	%rd11, %rd2, %rd10;
	ld.global.f64 	%fd14, [%rd11];
	mul.wide.s32 	%rd12, %r38, 8;
	add.s64 	%rd13, %rd1, %rd12;
	ld.global.f64 	%fd15, [%rd13];
	fma.rn.f64 	%fd16, %fd14, %fd15, %fd29;
	ld.global.f64 	%fd17, [%rd11+8];
	ld.global.f64 	%fd18, [%rd13+8];
	fma.rn.f64 	%fd19, %fd17, %fd18, %fd16;
	ld.global.f64 	%fd20, [%rd11+16];
	ld.global.f64 	%fd21, [%rd13+16];
	fma.rn.f64 	%fd22, %fd20, %fd21, %fd19;
	ld.global.f64 	%fd23, [%rd11+24];
	ld.global.f64 	%fd24, [%rd13+24];
	fma.rn.f64 	%fd29, %fd23, %fd24, %fd22;
	add.s32 	%r39, %r39, 4;
	add.s32 	%r38, %r38, 4;
	setp.lt.s32 	%p5, %r39, %r4;
	setp.lt.s32 	%p6, %r38, %r5;
	and.pred  	%p7, %p5, %p6;
	@%p7 bra 	$L__BB0_5;
$L__BB0_6:
	cvta.to.global.u64 	%rd14, %rd3;
	mul.wide.s32 	%rd15, %r3, 8;
	add.s64 	%rd16, %rd14, %rd15;
	st.global.f64 	[%rd16], %fd29;
	ret;

}


// ===== COMPILED SASS (sm_100) =====

	.target	sm_100

	.elftype	@"ET_EXEC"


//--------------------- .note.nv.tkinfo           --------------------------
	.section	.note.nv.tkinfo,"",@"SHT_NOTE"
	.sectionflags	@"SHF_NOTE_NV_TKINFO"
	.tkinfo
        /*0018*/ 	.word	0x00000002
        /*0030*/ 	.string	""
        /*0030*/ 	.string	"ptxas"
        /*0030*/ 	.string	"Cuda compilation tools, release 13.0, V13.0.88"
        /*0030*/ 	.string	"Build cuda_13.0.r13.0/compiler.36424714_0"
        /*0030*/ 	.string	"-arch sm_100 -m 64 "



//--------------------- .note.nv.cuinfo           --------------------------
	.section	.note.nv.cuinfo,"",@"SHT_NOTE"
	.sectionflags	@"SHF_NOTE_NV_CUINFO"
        /*0018*/ 	.short	0x0002
        /*001a*/ 	.short	0x0064
        /*001c*/ 	.short	0x0082
	.zero		2


//--------------------- .nv.info                  --------------------------
	.section	.nv.info,"",@"SHT_CUDA_INFO"
	.align	4


	//----- nvinfo : EIATTR_REGCOUNT
	.align		4
        /*0000*/ 	.byte	0x04, 0x2f
        /*0002*/ 	.short	(.L_1 - .L_0)
	.align		4
.L_0:
        /*0004*/ 	.word	index@(_Z8multiplyPdS_iS_)
        /*0008*/ 	.word	0x0000001e


	//----- nvinfo : EIATTR_FRAME_SIZE
	.align		4
.L_1:
        /*000c*/ 	.byte	0x04, 0x11
        /*000e*/ 	.short	(.L_3 - .L_2)
	.align		4
.L_2:
        /*0010*/ 	.word	index@(_Z8multiplyPdS_iS_)
        /*0014*/ 	.word	0x00000000


	//----- nvinfo : EIATTR_MIN_STACK_SIZE
	.align		4
.L_3:
        /*0018*/ 	.byte	0x04, 0x12
        /*001a*/ 	.short	(.L_5 - .L_4)
	.align		4
.L_4:
        /*001c*/ 	.word	index@(_Z8multiplyPdS_iS_)
        /*0020*/ 	.word	0x00000000
.L_5:


//--------------------- .nv.compat                --------------------------
	.section	.nv.compat,"",@"SHT_CUDA_COMPAT_INFO"
	.align	4
        /*0000*/ 	.byte	0x02, 0x09, 0x00, 0x00, 0x02, 0x02, 0x01, 0x00, 0x02, 0x05, 0x05, 0x00, 0x03, 0x07, 0x01, 0x01
        /*0010*/ 	.byte	0x02, 0x03, 0x00, 0x00, 0x02, 0x06, 0x01, 0x00, 0x04, 0x0b, 0x08, 0x00, 0x01, 0x00, 0x00, 0x00
        /*0020*/ 	.byte	0x00, 0x00, 0x00, 0x00


//--------------------- .nv.info._Z8multiplyPdS_iS_ --------------------------
	.section	.nv.info._Z8multiplyPdS_iS_,"",@"SHT_CUDA_INFO"
	.sectionflags	@""
	.align	4


	//----- nvinfo : EIATTR_CUDA_API_VERSION
	.align		4
        /*0000*/ 	.byte	0x04, 0x37
        /*0002*/ 	.short	(.L_7 - .L_6)
.L_6:
        /*0004*/ 	.word	0x00000082


	//----- nvinfo : EIATTR_KPARAM_INFO
	.align		4
.L_7:
        /*0008*/ 	.byte	0x04, 0x17
        /*000a*/ 	.short	(.L_9 - .L_8)
.L_8:
        /*000c*/ 	.word	0x00000000
        /*0010*/ 	.short	0x0003
        /*0012*/ 	.short	0x0018
        /*0014*/ 	.byte	0x00, 0xf5, 0x21, 0x00


	//----- nvinfo : EIATTR_KPARAM_INFO
	.align		4
.L_9:
        /*0018*/ 	.byte	0x04, 0x17
        /*001a*/ 	.short	(.L_11 - .L_10)
.L_10:
        /*001c*/ 	.word	0x00000000
        /*0020*/ 	.short	0x0002
        /*0022*/ 	.short	0x0010
        /*0024*/ 	.byte	0x00, 0xf0, 0x11, 0x00


	//----- nvinfo : EIATTR_KPARAM_INFO
	.align		4
.L_11:
        /*0028*/ 	.byte	0x04, 0x17
        /*002a*/ 	.short	(.L_13 - .L_12)
.L_12:
        /*002c*/ 	.word	0x00000000
        /*0030*/ 	.short	0x0001
        /*0032*/ 	.short	0x0008
        /*0034*/ 	.byte	0x00, 0xf5, 0x21, 0x00


	//----- nvinfo : EIATTR_KPARAM_INFO
	.align		4
.L_13:
        /*0038*/ 	.byte	0x04, 0x17
        /*003a*/ 	.short	(.L_15 - .L_14)
.L_14:
        /*003c*/ 	.word	0x00000000
        /*0040*/ 	.short	0x0000
        /*0042*/ 	.short	0x0000
        /*0044*/ 	.byte	0x00, 0xf5, 0x21, 0x00


	//----- nvinfo : EIATTR_SPARSE_MMA_MASK
	.align		4
.L_15:
        /*0048*/ 	.byte	0x03, 0x50
        /*004a*/ 	.short	0x0000


	//----- nvinfo : EIATTR_MAXREG_COUNT
	.align		4
        /*004c*/ 	.byte	0x03, 0x1b
        /*004e*/ 	.short	0x00ff


	//----- nvinfo : EIATTR_MERCURY_ISA_VERSION
	.align		4
        /*0050*/ 	.byte	0x03, 0x5f
        /*0052*/ 	.short	0x0101


	//----- nvinfo : EIATTR_VRC_CTA_INIT_COUNT
	.align		4
        /*0054*/ 	.byte	0x02, 0x4a
	.zero		1
	.zero		1


	//----- nvinfo : EIATTR_EXIT_INSTR_OFFSETS
	.align		4
        /*0058*/ 	.byte	0x04, 0x1c
        /*005a*/ 	.short	(.L_17 - .L_16)


	//   ....[0]....
.L_16:
        /*005c*/ 	.word	0x00000460


	//----- nvinfo : EIATTR_CRS_STACK_SIZE
	.align		4
.L_17:
        /*0060*/ 	.byte	0x04, 0x1e
        /*0062*/ 	.short	(.L_19 - .L_18)
.L_18:
        /*0064*/ 	.word	0x00000000


	//----- nvinfo : EIATTR_CBANK_PARAM_SIZE
	.align		4
.L_19:
        /*0068*/ 	.byte	0x03, 0x19
        /*006a*/ 	.short	0x0020


	//----- nvinfo : EIATTR_PARAM_CBANK
	.align		4
        /*006c*/ 	.byte	0x04, 0x0a
        /*006e*/ 	.short	(.L_21 - .L_20)
	.align		4
.L_20:
        /*0070*/ 	.word	index@(.nv.constant0._Z8multiplyPdS_iS_)
        /*0074*/ 	.short	0x0380
        /*0076*/ 	.short	0x0020


	//----- nvinfo : EIATTR_SW_WAR
	.align		4
.L_21:
        /*0078*/ 	.byte	0x04, 0x36
        /*007a*/ 	.short	(.L_23 - .L_22)
.L_22:
        /*007c*/ 	.word	0x00000008
.L_23:


//--------------------- .nv.callgraph             --------------------------
	.section	.nv.callgraph,"",@"SHT_CUDA_CALLGRAPH"
	.align	4
	.sectionentsize	8
	.align		4
        /*0000*/ 	.word	0x00000000
	.align		4
        /*0004*/ 	.word	0xffffffff
	.align		4
        /*0008*/ 	.word	0x00000000
	.align		4
        /*000c*/ 	.word	0xfffffffe
	.align		4
        /*0010*/ 	.word	0x00000000
	.align		4
        /*0014*/ 	.word	0xfffffffd
	.align		4
        /*0018*/ 	.word	0x00000000
	.align		4
        /*001c*/ 	.word	0xfffffffc


//--------------------- .text._Z8multiplyPdS_iS_  --------------------------
	.section	.text._Z8multiplyPdS_iS_,"ax",@progbits
	.align	128
        .global         _Z8multiplyPdS_iS_
        .type           _Z8multiplyPdS_iS_,@function
        .size           _Z8multiplyPdS_iS_,(.L_x_7 - _Z8multiplyPdS_iS_)
        .other          _Z8multiplyPdS_iS_,@"STO_CUDA_ENTRY STV_DEFAULT"
_Z8multiplyPdS_iS_:
.text._Z8multiplyPdS_iS_:
[----:B------:R-:W-:Y:S08]  /*0000*/  LDC R1, c[0x0][0x37c] ;  /* 0x0000df00ff017b82 */ /* 0x000ff00000000800 */
[----:B------:R-:W0:Y:S01]  /*0010*/  LDC R0, c[0x0][0x390] ;  /* 0x0000e400ff007b82 */ /* 0x000e220000000800 */
[----:B------:R-:W1:Y:S01]  /*0020*/  S2R R21, SR_TID.X ;  /* 0x0000000000157919 */ /* 0x000e620000002100 */
[----:B------:R-:W2:Y:S01]  /*0030*/  LDCU.64 UR4, c[0x0][0x358] ;  /* 0x00006b00ff0477ac */ /* 0x000ea20008000a00 */
[----:B------:R-:W-:-:S05]  /*0040*/  CS2R R16, SRZ ;  /* 0x0000000000107805 */ /* 0x000fca000001ff00 */
[----:B------:R-:W1:Y:S08]  /*0050*/  S2UR UR6, SR_CTAID.X ;  /* 0x00000000000679c3 */ /* 0x000e700000002500 */
[----:B------:R-:W1:Y:S01]  /*0060*/  LDC R22, c[0x0][0x360] ;  /* 0x0000d800ff167b82 */ /* 0x000e620000000800 */
[----:B0-----:R-:W-:Y:S01]  /*0070*/  ISETP.GE.AND P0, PT, R0, 0x1, PT ;  /* 0x000000010000780c */ /* 0x001fe20003f06270 */
[----:B-1----:R-:W-:-:S12]  /*0080*/  IMAD R22, R22, UR6, R21 ;  /* 0x0000000616167c24 */ /* 0x002fd8000f8e0215 */
[----:B--2---:R-:W-:Y:S05]  /*0090*/  @!P0 BRA `(.L_x_0) ;  /* 0x0000000000e48947 */ /* 0x004fea0003800000 */
[----:B------:R-:W-:Y:S01]  /*00a0*/  IMAD R23, R0, UR6, RZ ;  /* 0x0000000600177c24 */ /* 0x000fe2000f8e02ff */
[----:B------:R-:W-:Y:S01]  /*00b0*/  BSSY.RECONVERGENT B0, `(.L_x_1) ;  /* 0x000001f000007945 */ /* 0x000fe20003800200 */
[----:B------:R-:W-:Y:S01]  /*00c0*/  IMAD R21, R21, R0, RZ ;  /* 0x0000000015157224 */ /* 0x000fe200078e02ff */
[----:B------:R-:W-:Y:S01]  /*00d0*/  CS2R R16, SRZ ;  /* 0x0000000000107805 */ /* 0x000fe2000001ff00 */
[--C-:B------:R-:W-:Y:S01]  /*00e0*/  IMAD.IADD R20, R23, 0x1, R0.reuse ;  /* 0x0000000117147824 */ /* 0x100fe200078e0200 */
[----:B------:R-:W-:Y:S01]  /*00f0*/  LOP3.LUT R5, RZ, R23, RZ, 0x33, !PT ;  /* 0x00000017ff057212 */ /* 0x000fe200078e33ff */
[----:B------:R-:W-:Y:S01]  /*0100*/  IMAD.IADD R0, R21, 0x1, R0 ;  /* 0x0000000115007824 */ /* 0x000fe200078e0200 */
[----:B------:R-:W-:Y:S02]  /*0110*/  LOP3.LUT R3, RZ, R21, RZ, 0x33, !PT ;  /* 0x00000015ff037212 */ /* 0x000fe400078e33ff */
[----:B------:R-:W-:Y:S02]  /*0120*/  VIADDMNMX R4, R23, 0x1, R20, !PT ;  /* 0x0000000117047846 */ /* 0x000fe40007800114 */
[----:B------:R-:W-:-:S03]  /*0130*/  VIADDMNMX R2, R21, 0x1, R0, !PT ;  /* 0x0000000115027846 */ /* 0x000fc60007800100 */
[----:B------:R-:W-:-:S05]  /*0140*/  IMAD.IADD R4, R4, 0x1, R5 ;  /* 0x0000000104047824 */ /* 0x000fca00078e0205 */
[----:B------:R-:W-:-:S04]  /*0150*/  VIADDMNMX.U32 R6, R2, R3, R4, PT ;  /* 0x0000000302067246 */ /* 0x000fc80003800004 */
[C---:B------:R-:W-:Y:S02]  /*0160*/  LOP3.LUT R2, R6.reuse, 0x3, RZ, 0xc0, !PT ;  /* 0x0000000306027812 */ /* 0x040fe400078ec0ff */
[----:B------:R-:W-:Y:S02]  /*0170*/  ISETP.GE.U32.AND P0, PT, R6, 0x3, PT ;  /* 0x000000030600780c */ /* 0x000fe40003f06070 */
[----:B------:R-:W-:-:S13]  /*0180*/  ISETP.NE.AND P1, PT, R2, 0x3, PT ;  /* 0x000000030200780c */ /* 0x000fda0003f25270 */
[----:B------:R-:W-:Y:S05]  /*0190*/  @!P1 BRA `(.L_x_2) ;  /* 0x0000000000409947 */ /* 0x000fea0003800000 */
[----:B------:R-:W0:Y:S01]  /*01a0*/  LDC.64 R4, c[0x0][0x380] ;  /* 0x0000e000ff047b82 */ /* 0x000e220000000a00 */
[----:B------:R-:W-:Y:S01]  /*01b0*/  VIADD R6, R6, 0x1 ;  /* 0x0000000106067836 */ /* 0x000fe20000000000 */
[----:B------:R-:W-:-:S04]  /*01c0*/  CS2R R16, SRZ ;  /* 0x0000000000107805 */ /* 0x000fc8000001ff00 */
[----:B------:R-:W-:Y:S02]  /*01d0*/  LOP3.LUT R6, R6, 0x3, RZ, 0xc0, !PT ;  /* 0x0000000306067812 */ /* 0x000fe400078ec0ff */
[----:B------:R-:W1:Y:S03]  /*01e0*/  LDC.64 R2, c[0x0][0x388] ;  /* 0x0000e200ff027b82 */ /* 0x000e660000000a00 */
[----:B------:R-:W-:-:S07]  /*01f0*/  IMAD.MOV R10, RZ, RZ, -R6 ;  /* 0x000000ffff0a7224 */ /* 0x000fce00078e0a06 */
.L_x_3:
[----:B-1----:R-:W-:-:S04]  /*0200*/  IMAD.WIDE R6, R21, 0x8, R2 ;  /* 0x0000000815067825 */ /* 0x002fc800078e0202 */
[C---:B0-----:R-:W-:Y:S02]  /*0210*/  IMAD.WIDE R8, R23.reuse, 0x8, R4 ;  /* 0x0000000817087825 */ /* 0x041fe400078e0204 */
[----:B------:R-:W2:Y:S04]  /*0220*/  LDG.E.64 R6, desc[UR4][R6.64] ;  /* 0x0000000406067981 */ /* 0x000ea8000c1e1b00 */
[----:B------:R-:W2:Y:S01]  /*0230*/  LDG.E.64 R8, desc[UR4][R8.64] ;  /* 0x0000000408087981 */ /* 0x000ea2000c1e1b00 */
[----:B------:R-:W-:Y:S01]  /*0240*/  IADD3 R10, PT, PT, R10, 0x1, RZ ;  /* 0x000000010a0a7810 */ /* 0x000fe20007ffe0ff */
[----:B------:R-:W-:Y:S02]  /*0250*/  VIADD R23, R23, 0x1 ;  /* 0x0000000117177836 */ /* 0x000fe40000000000 */
[----:B------:R-:W-:Y:S01]  /*0260*/  VIADD R21, R21, 0x1 ;  /* 0x0000000115157836 */ /* 0x000fe20000000000 */
[----:B------:R-:W-:Y:S01]  /*0270*/  ISETP.NE.AND P1, PT, R10, RZ, PT ;  /* 0x000000ff0a00720c */ /* 0x000fe20003f25270 */
[----:B--2---:R-:W-:-:S12]  /*0280*/  DFMA R16, R8, R6, R16 ;  /* 0x000000060810722b */ /* 0x004fd80000000010 */
[----:B------:R-:W-:Y:S05]  /*0290*/  @P1 BRA `(.L_x_3) ;  /* 0xfffffffc00d81947 */ /* 0x000fea000383ffff */
.L_x_2:
[----:B------:R-:W-:Y:S05]  /*02a0*/  BSYNC.RECONVERGENT B0 ;  /* 0x0000000000007941 */ /* 0x000fea0003800200 */
.L_x_1:
[----:B------:R-:W-:Y:S04]  /*02b0*/  BSSY.RECONVERGENT B0, `(.L_x_0) ;  /* 0x0000017000007945 */ /* 0x000fe80003800200 */
[----:B------:R-:W-:Y:S05]  /*02c0*/  @!P0 BRA `(.L_x_4) ;  /* 0x0000000000548947 */ /* 0x000fea0003800000 */
.L_x_5:
[----:B------:R-:W0:Y:S08]  /*02d0*/  LDC.64 R26, c[0x0][0x380] ;  /* 0x0000e000ff1a7b82 */ /* 0x000e300000000a00 */
[----:B------:R-:W1:Y:S01]  /*02e0*/  LDC.64 R18, c[0x0][0x388] ;  /* 0x0000e200ff127b82 */ /* 0x000e620000000a00 */
[----:B0-----:R-:W-:-:S05]  /*02f0*/  IMAD.WIDE R26, R23, 0x8, R26 ;  /* 0x00000008171a7825 */ /* 0x001fca00078e021a */
[----:B------:R-:W2:Y:S01]  /*0300*/  LDG.E.64 R12, desc[UR4][R26.64] ;  /* 0x000000041a0c7981 */ /* 0x000ea2000c1e1b00 */
[----:B-1----:R-:W-:-:S03]  /*0310*/  IMAD.WIDE R18, R21, 0x8, R18 ;  /* 0x0000000815127825 */ /* 0x002fc600078e0212 */
[----:B------:R-:W3:Y:S04]  /*0320*/  LDG.E.64 R8, desc[UR4][R26.64+0x8] ;  /* 0x000008041a087981 */ /* 0x000ee8000c1e1b00 */
[----:B------:R-:W2:Y:S04]  /*0330*/  LDG.E.64 R14, desc[UR4][R18.64] ;  /* 0x00000004120e7981 */ /* 0x000ea8000c1e1b00 */
[----:B------:R-:W3:Y:S04]  /*0340*/  LDG.E.64 R10, desc[UR4][R18.64+0x8] ;  /* 0x00000804120a7981 */ /* 0x000ee8000c1e1b00 */
[----:B------:R-:W4:Y:S04]  /*0350*/  LDG.E.64 R4, desc[UR4][R26.64+0x10] ;  /* 0x000010041a047981 */ /* 0x000f28000c1e1b00 */
[----:B------:R-:W4:Y:S04]  /*0360*/  LDG.E.64 R6, desc[UR4][R18.64+0x10] ;  /* 0x0000100412067981 */ /* 0x000f28000c1e1b00 */
[----:B------:R-:W5:Y:S04]  /*0370*/  LDG.E.64 R2, desc[UR4][R26.64+0x18] ;  /* 0x000018041a027981 */ /* 0x000f68000c1e1b00 */
[----:B------:R-:W5:Y:S01]  /*0380*/  LDG.E.64 R24, desc[UR4][R18.64+0x18] ;  /* 0x0000180412187981 */ /* 0x000f62000c1e1b00 */
[----:B------:R-:W-:Y:S01]  /*0390*/  VIADD R21, R21, 0x4 ;  /* 0x0000000415157836 */ /* 0x000fe20000000000 */
[----:B------:R-:W-:-:S04]  /*03a0*/  IADD3 R23, PT, PT, R23, 0x4, RZ ;  /* 0x0000000417177810 */ /* 0x000fc80007ffe0ff */
[----:B------:R-:W-:Y:S02]  /*03b0*/  ISETP.GE.AND P0, PT, R23, R20, PT ;  /* 0x000000141700720c */ /* 0x000fe40003f06270 */
[----:B------:R-:W-:Y:S01]  /*03c0*/  ISETP.LT.AND P1, PT, R21, R0, PT ;  /* 0x000000001500720c */ /* 0x000fe20003f21270 */
[----:B--2---:R-:W-:-:S08]  /*03d0*/  DFMA R12, R12, R14, R16 ;  /* 0x0000000e0c0c722b */ /* 0x004fd00000000010 */
[----:B---3--:R-:W-:-:S08]  /*03e0*/  DFMA R8, R8, R10, R12 ;  /* 0x0000000a0808722b */ /* 0x008fd0000000000c */
[----:B----4-:R-:W-:-:S08]  /*03f0*/  DFMA R4, R4, R6, R8 ;  /* 0x000000060404722b */ /* 0x010fd00000000008 */
[----:B-----5:R-:W-:Y:S01]  /*0400*/  DFMA R16, R2, R24, R4 ;  /* 0x000000180210722b */ /* 0x020fe20000000004 */
[----:B------:R-:W-:Y:S10]  /*0410*/  @!P0 BRA P1, `(.L_x_5) ;  /* 0xfffffffc00ac8947 */ /* 0x000ff4000083ffff */
.L_x_4:
[----:B------:R-:W-:Y:S05]  /*0420*/  BSYNC.RECONVERGENT B0 ;  /* 0x0000000000007941 */ /* 0x000fea0003800200 */
.L_x_0:
[----:B------:R-:W0:Y:S02]  /*0430*/  LDC.64 R2, c[0x0][0x398] ;  /* 0x0000e600ff027b82 */ /* 0x000e240000000a00 */
[----:B0-----:R-:W-:-:S05]  /*0440*/  IMAD.WIDE R22, R22, 0x8, R2 ;  /* 0x0000000816167825 */ /* 0x001fca00078e0202 */
[----:B------:R-:W-:Y:S01]  /*0450*/  STG.E.64 desc[UR4][R22.64], R16 ;  /* 0x0000001016007986 */ /* 0x000fe2000c101b04 */
[----:B------:R-:W-:Y:S05]  /*0460*/  EXIT ;  /* 0x000000000000794d */ /* 0x000fea0003800000 */
.L_x_6:
[----:B------:R-:W-:-:S00]  /*0470*/  BRA `(.L_x_6) ;  /* 0xfffffffc00fc7947 */ /* 0x000fc0000383ffff */
[----:B------:R-:W-:-:S00]  /*0480*/  NOP ;  /* 0x0000000000007918 */ /* 0x000fc00000000000 */
[----:B------:R-:W-:-:S00]  /*0490*/  NOP ;  /* 0x0000000000007918 */ /* 0x000fc00000000000 */
[----:B------:R-:W-:-:S00]  /*04a0*/  NOP ;  /* 0x0000000000007918 */ /* 0x000fc00000000000 */
[----:B------:R-:W-:-:S00]  /*04b0*/  NOP ;  /* 0x0000000000007918 */ /* 0x000fc00000000000 */
[----:B------:R-:W-:-:S00]  /*04c0*/  NOP ;  /* 0x0000000000007918 */ /* 0x000fc00000000000 */
[----:B------:R-:W-:-:S00]  /*04d0*/  NOP ;  /* 0x0000000000007918 */ /* 0x000fc00000000000 */
[----:B------:R-:W-:-:S00]  /*04e0*/  NOP ;  /* 0x0000000000007918 */ /* 0x000fc00000000000 */
[----:B------:R-:W-:-:S00]  /*04f0*/  NOP ;  /* 0x0000000000007918 */ /* 0x000fc00000000000 */
.L_x_7:


//--------------------- .nv.shared.reserved.0     --------------------------
	.section	.nv.shared.reserved.0,"aw",@nobits
	.weak		__nv_reservedSMEM_offset_0_alias
	.size		__nv_reservedSMEM_offset_0_alias, 0, 64
	.other		__nv_reservedSMEM_offset_0_alias,@"STO_CUDA_RESERVED_SHARED STV_DEFAULT"
__nv_reservedSMEM_offset_0_alias:
	.zero		0
	.zero		64


//--------------------- .nv.constant0._Z8multiplyPdS_iS_ --------------------------
	.section	.nv.constant0._Z8multiplyPdS_iS_,"a",@progbits
	.sectionflags	@""
	.align	4
.nv.constant0._Z8multiplyPdS_iS_:
	.zero		928


//--------------------- SYMBOLS --------------------------

	.type		.nv.reservedSmem.offset0,@object
	.size		.nv.reservedSmem.offset0,0x4
